//
// Generated by NVIDIA NVVM Compiler
//
// Compiler Build ID: CL-36424714
// Cuda compilation tools, release 13.0, V13.0.88
// Based on NVVM 20.0.0
//

.version 9.0
.target sm_100
.address_size 64

	// .globl	_Z20hotspot_cuda_kernellPfS_S_iiffff
// _ZZ20hotspot_cuda_kernellPfS_S_iiffffE11shared_temp has been demoted

.visible .entry _Z20hotspot_cuda_kernellPfS_S_iiffff(
	.param .u64 .ptr .align 1 _Z20hotspot_cuda_kernellPfS_S_iiffff_param_0,
	.param .u64 .ptr .align 1 _Z20hotspot_cuda_kernellPfS_S_iiffff_param_1,
	.param .u64 .ptr .align 1 _Z20hotspot_cuda_kernellPfS_S_iiffff_param_2,
	.param .u32 _Z20hotspot_cuda_kernellPfS_S_iiffff_param_3,
	.param .u32 _Z20hotspot_cuda_kernellPfS_S_iiffff_param_4,
	.param .f32 _Z20hotspot_cuda_kernellPfS_S_iiffff_param_5,
	.param .f32 _Z20hotspot_cuda_kernellPfS_S_iiffff_param_6,
	.param .f32 _Z20hotspot_cuda_kernellPfS_S_iiffff_param_7,
	.param .f32 _Z20hotspot_cuda_kernellPfS_S_iiffff_param_8
)
{
	.reg .pred 	%p<20>;
	.reg .b32 	%r<34>;
	.reg .b32 	%f<29>;
	.reg .b64 	%rd<13>;
	// demoted variable
	.shared .align 4 .b8 _ZZ20hotspot_cuda_kernellPfS_S_iiffffE11shared_temp[1024];
	ld.param.u64 	%rd1, [_Z20hotspot_cuda_kernellPfS_S_iiffff_param_0];
	ld.param.u64 	%rd2, [_Z20hotspot_cuda_kernellPfS_S_iiffff_param_1];
	ld.param.u64 	%rd3, [_Z20hotspot_cuda_kernellPfS_S_iiffff_param_2];
	ld.param.u32 	%r9, [_Z20hotspot_cuda_kernellPfS_S_iiffff_param_3];
	ld.param.u32 	%r11, [_Z20hotspot_cuda_kernellPfS_S_iiffff_param_4];
	ld.param.f32 	%f1, [_Z20hotspot_cuda_kernellPfS_S_iiffff_param_5];
	ld.param.f32 	%f2, [_Z20hotspot_cuda_kernellPfS_S_iiffff_param_6];
	ld.param.f32 	%f3, [_Z20hotspot_cuda_kernellPfS_S_iiffff_param_7];
	ld.param.f32 	%f4, [_Z20hotspot_cuda_kernellPfS_S_iiffff_param_8];
	mov.u32 	%r12, %ctaid.y;
	mov.u32 	%r1, %ntid.y;
	add.s32 	%r13, %r1, -2;
	mov.u32 	%r2, %tid.y;
	mad.lo.s32 	%r14, %r13, %r12, %r2;
	mov.u32 	%r15, %ctaid.x;
	mov.u32 	%r4, %ntid.x;
	add.s32 	%r16, %r4, -2;
	mov.u32 	%r5, %tid.x;
	mad.lo.s32 	%r6, %r16, %r15, %r5;
	mad.lo.s32 	%r7, %r9, %r14, %r6;
	setp.ge.s32 	%p1, %r6, %r9;
	setp.ge.s32 	%p2, %r14, %r11;
	shl.b32 	%r17, %r2, 6;
	mov.u32 	%r18, _ZZ20hotspot_cuda_kernellPfS_S_iiffffE11shared_temp;
	add.s32 	%r19, %r18, %r17;
	shl.b32 	%r20, %r5, 2;
	add.s32 	%r8, %r19, %r20;
	or.pred  	%p3, %p1, %p2;
	@%p3 bra 	$L__BB0_2;
	cvta.to.global.u64 	%rd4, %rd2;
	mul.wide.s32 	%rd5, %r7, 4;
	add.s64 	%rd6, %rd4, %rd5;
	ld.global.f32 	%f5, [%rd6];
	st.shared.f32 	[%r8], %f5;
$L__BB0_2:
	bar.sync 	0;
	add.s32 	%r21, %r9, -1;
	setp.ge.s32 	%p4, %r6, %r21;
	add.s32 	%r22, %r11, -1;
	setp.ge.s32 	%p5, %r14, %r22;
	or.pred  	%p6, %p4, %p5;
	@%p6 bra 	$L__BB0_5;
	setp.eq.s32 	%p7, %r5, 0;
	add.s32 	%r24, %r4, -1;
	setp.ge.u32 	%p8, %r5, %r24;
	setp.eq.s32 	%p9, %r2, 0;
	or.pred  	%p10, %p7, %p9;
	or.pred  	%p11, %p10, %p8;
	add.s32 	%r26, %r1, -1;
	setp.ge.u32 	%p12, %r2, %r26;
	or.pred  	%p13, %p11, %p12;
	@%p13 bra 	$L__BB0_5;
	add.s32 	%r27, %r14, -1;
	add.s32 	%r28, %r9, -2;
	mad.lo.s32 	%r29, %r28, %r27, %r6;
	add.s32 	%r30, %r29, -1;
	cvta.to.global.u64 	%rd7, %rd3;
	mul.wide.s32 	%rd8, %r30, 4;
	add.s64 	%rd9, %rd7, %rd8;
	ld.global.f32 	%f6, [%rd9];
	ld.shared.f32 	%f7, [%r8+64];
	ld.shared.f32 	%f8, [%r8+-64];
	add.f32 	%f9, %f7, %f8;
	ld.shared.f32 	%f10, [%r8];
	sub.f32 	%f11, %f9, %f10;
	setp.gt.s32 	%p14, %r14, 1;
	add.s32 	%r31, %r11, -2;
	setp.lt.s32 	%p15, %r14, %r31;
	and.pred  	%p16, %p14, %p15;
	selp.u32 	%r32, 1, 0, %p16;
	cvt.rn.f32.u32 	%f12, %r32;
	mul.f32 	%f13, %f10, %f12;
	sub.f32 	%f14, %f11, %f13;
	fma.rn.f32 	%f15, %f3, %f14, %f6;
	ld.shared.f32 	%f16, [%r8+4];
	ld.shared.f32 	%f17, [%r8+-4];
	add.f32 	%f18, %f16, %f17;
	sub.f32 	%f19, %f18, %f10;
	setp.gt.s32 	%p17, %r6, 1;
	setp.lt.s32 	%p18, %r6, %r28;
	and.pred  	%p19, %p17, %p18;
	selp.u32 	%r33, 1, 0, %p19;
	cvt.rn.f32.u32 	%f20, %r33;
	mul.f32 	%f21, %f10, %f20;
	sub.f32 	%f22, %f19, %f21;
	fma.rn.f32 	%f23, %f2, %f22, %f15;
	mov.f32 	%f24, 0f42A00000;
	sub.f32 	%f25, %f24, %f10;
	fma.rn.f32 	%f26, %f4, %f25, %f23;
	cvta.to.global.u64 	%rd10, %rd1;
	mul.wide.s32 	%rd11, %r7, 4;
	add.s64 	%rd12, %rd10, %rd11;
	ld.global.f32 	%f27, [%rd12];
	fma.rn.f32 	%f28, %f1, %f26, %f27;
	st.global.f32 	[%rd12], %f28;
$L__BB0_5:
	bar.sync 	0;
	ret;

}


// ===== COMPILED SASS (sm_100) =====

	.target	sm_100

	.elftype	@"ET_EXEC"


//--------------------- .note.nv.tkinfo           --------------------------
	.section	.note.nv.tkinfo,"",@"SHT_NOTE"
	.sectionflags	@"SHF_NOTE_NV_TKINFO"
	.tkinfo
        /*0018*/ 	.word	0x00000002
        /*0030*/ 	.string	""
        /*0030*/ 	.string	"ptxas"
        /*0030*/ 	.string	"Cuda compilation tools, release 13.0, V13.0.88"
        /*0030*/ 	.string	"Build cuda_13.0.r13.0/compiler.36424714_0"
        /*0030*/ 	.string	"-arch sm_100 -m 64 "



//--------------------- .note.nv.cuinfo           --------------------------
	.section	.note.nv.cuinfo,"",@"SHT_NOTE"
	.sectionflags	@"SHF_NOTE_NV_CUINFO"
        /*0018*/ 	.short	0x0002
        /*001a*/ 	.short	0x0064
        /*001c*/ 	.short	0x0082
	.zero		2


//--------------------- .nv.info                  --------------------------
	.section	.nv.info,"",@"SHT_CUDA_INFO"
	.align	4


	//----- nvinfo : EIATTR_REGCOUNT
	.align		4
        /*0000*/ 	.byte	0x04, 0x2f
        /*0002*/ 	.short	(.L_1 - .L_0)
	.align		4
.L_0:
        /*0004*/ 	.word	index@(_Z20hotspot_cuda_kernellPfS_S_iiffff)
        /*0008*/ 	.word	0x00000012


	//----- nvinfo : EIATTR_FRAME_SIZE
	.align		4
.L_1:
        /*000c*/ 	.byte	0x04, 0x11
        /*000e*/ 	.short	(.L_3 - .L_2)
	.align		4
.L_2:
        /*0010*/ 	.word	index@(_Z20hotspot_cuda_kernellPfS_S_iiffff)
        /*0014*/ 	.word	0x00000000


	//----- nvinfo : EIATTR_MIN_STACK_SIZE
	.align		4
.L_3:
        /*0018*/ 	.byte	0x04, 0x12
        /*001a*/ 	.short	(.L_5 - .L_4)
	.align		4
.L_4:
        /*001c*/ 	.word	index@(_Z20hotspot_cuda_kernellPfS_S_iiffff)
        /*0020*/ 	.word	0x00000000
.L_5:


//--------------------- .nv.compat                --------------------------
	.section	.nv.compat,"",@"SHT_CUDA_COMPAT_INFO"
	.align	4
        /*0000*/ 	.byte	0x02, 0x09, 0x00, 0x00, 0x02, 0x02, 0x01, 0x00, 0x02, 0x05, 0x05, 0x00, 0x03, 0x07, 0x01, 0x01
        /*0010*/ 	.byte	0x02, 0x03, 0x00, 0x00, 0x02, 0x06, 0x01, 0x00, 0x04, 0x0b, 0x08, 0x00, 0x09, 0x00, 0x00, 0x00
        /*0020*/ 	.byte	0x00, 0x00, 0x00, 0x00


//--------------------- .nv.info._Z20hotspot_cuda_kernellPfS_S_iiffff --------------------------
	.section	.nv.info._Z20hotspot_cuda_kernellPfS_S_iiffff,"",@"SHT_CUDA_INFO"
	.sectionflags	@""
	.align	4


	//----- nvinfo : EIATTR_CUDA_API_VERSION
	.align		4
        /*0000*/ 	.byte	0x04, 0x37
        /*0002*/ 	.short	(.L_7 - .L_6)
.L_6:
        /*0004*/ 	.word	0x00000082


	//----- nvinfo : EIATTR_KPARAM_INFO
	.align		4
.L_7:
        /*0008*/ 	.byte	0x04, 0x17
        /*000a*/ 	.short	(.L_9 - .L_8)
.L_8:
        /*000c*/ 	.word	0x00000000
        /*0010*/ 	.short	0x0008
        /*0012*/ 	.short	0x002c
        /*0014*/ 	.byte	0x00, 0xf0, 0x11, 0x00


	//----- nvinfo : EIATTR_KPARAM_INFO
	.align		4
.L_9:
        /*0018*/ 	.byte	0x04, 0x17
        /*001a*/ 	.short	(.L_11 - .L_10)
.L_10:
        /*001c*/ 	.word	0x00000000
        /*0020*/ 	.short	0x0007
        /*0022*/ 	.short	0x0028
        /*0024*/ 	.byte	0x00, 0xf0, 0x11, 0x00


	//----- nvinfo : EIATTR_KPARAM_INFO
	.align		4
.L_11:
        /*0028*/ 	.byte	0x04, 0x17
        /*002a*/ 	.short	(.L_13 - .L_12)
.L_12:
        /*002c*/ 	.word	0x00000000
        /*0030*/ 	.short	0x0006
        /*0032*/ 	.short	0x0024
        /*0034*/ 	.byte	0x00, 0xf0, 0x11, 0x00


	//----- nvinfo : EIATTR_KPARAM_INFO
	.align		4
.L_13:
        /*0038*/ 	.byte	0x04, 0x17
        /*003a*/ 	.short	(.L_15 - .L_14)
.L_14:
        /*003c*/ 	.word	0x00000000
        /*0040*/ 	.short	0x0005
        /*0042*/ 	.short	0x0020
        /*0044*/ 	.byte	0x00, 0xf0, 0x11, 0x00


	//----- nvinfo : EIATTR_KPARAM_INFO
	.align		4
.L_15:
        /*0048*/ 	.byte	0x04, 0x17
        /*004a*/ 	.short	(.L_17 - .L_16)
.L_16:
        /*004c*/ 	.word	0x00000000
        /*0050*/ 	.short	0x0004
        /*0052*/ 	.short	0x001c
        /*0054*/ 	.byte	0x00, 0xf0, 0x11, 0x00


	//----- nvinfo : EIATTR_KPARAM_INFO
	.align		4
.L_17:
        /*0058*/ 	.byte	0x04, 0x17
        /*005a*/ 	.short	(.L_19 - .L_18)
.L_18:
        /*005c*/ 	.word	0x00000000
        /*0060*/ 	.short	0x0003
        /*0062*/ 	.short	0x0018
        /*0064*/ 	.byte	0x00, 0xf0, 0x11, 0x00


	//----- nvinfo : EIATTR_KPARAM_INFO
	.align		4
.L_19:
        /*0068*/ 	.byte	0x04, 0x17
        /*006a*/ 	.short	(.L_21 - .L_20)
.L_20:
        /*006c*/ 	.word	0x00000000
        /*0070*/ 	.short	0x0002
        /*0072*/ 	.short	0x0010
        /*0074*/ 	.byte	0x00, 0xf5, 0x21, 0x00


	//----- nvinfo : EIATTR_KPARAM_INFO
	.align		4
.L_21:
        /*0078*/ 	.byte	0x04, 0x17
        /*007a*/ 	.short	(.L_23 - .L_22)
.L_22:
        /*007c*/ 	.word	0x00000000
        /*0080*/ 	.short	0x0001
        /*0082*/ 	.short	0x0008
        /*0084*/ 	.byte	0x00, 0xf5, 0x21, 0x00


	//----- nvinfo : EIATTR_KPARAM_INFO
	.align		4
.L_23:
        /*0088*/ 	.byte	0x04, 0x17
        /*008a*/ 	.short	(.L_25 - .L_24)
.L_24:
        /*008c*/ 	.word	0x00000000
        /*0090*/ 	.short	0x0000
        /*0092*/ 	.short	0x0000
        /*0094*/ 	.byte	0x00, 0xf5, 0x21, 0x00


	//----- nvinfo : EIATTR_SPARSE_MMA_MASK
	.align		4
.L_25:
        /*0098*/ 	.byte	0x03, 0x50
        /*009a*/ 	.short	0x0000


	//----- nvinfo : EIATTR_MAXREG_COUNT
	.align		4
        /*009c*/ 	.byte	0x03, 0x1b
        /*009e*/ 	.short	0x00ff


	//----- nvinfo : EIATTR_NUM_BARRIERS
	.align		4
        /*00a0*/ 	.byte	0x02, 0x4c
        /*00a2*/ 	.byte	0x01
	.zero		1


	//----- nvinfo : EIATTR_MERCURY_ISA_VERSION
	.align		4
        /*00a4*/ 	.byte	0x03, 0x5f
        /*00a6*/ 	.short	0x0101


	//----- nvinfo : EIATTR_VRC_CTA_INIT_COUNT
	.align		4
        /*00a8*/ 	.byte	0x02, 0x4a
	.zero		1
	.zero		1


	//----- nvinfo : EIATTR_EXIT_INSTR_OFFSETS
	.align		4
        /*00ac*/ 	.byte	0x04, 0x1c
        /*00ae*/ 	.short	(.L_27 - .L_26)


	//   ....[0]....
.L_26:
        /*00b0*/ 	.word	0x000004e0


	//----- nvinfo : EIATTR_CRS_STACK_SIZE
	.align		4
.L_27:
        /*00b4*/ 	.byte	0x04, 0x1e
        /*00b6*/ 	.short	(.L_29 - .L_28)
.L_28:
        /*00b8*/ 	.word	0x00000000


	//----- nvinfo : EIATTR_CBANK_PARAM_SIZE
	.align		4
.L_29:
        /*00bc*/ 	.byte	0x03, 0x19
        /*00be*/ 	.short	0x0030


	//----- nvinfo : EIATTR_PARAM_CBANK
	.align		4
        /*00c0*/ 	.byte	0x04, 0x0a
        /*00c2*/ 	.short	(.L_31 - .L_30)
	.align		4
.L_30:
        /*00c4*/ 	.word	index@(.nv.constant0._Z20hotspot_cuda_kernellPfS_S_iiffff)
        /*00c8*/ 	.short	0x0380
        /*00ca*/ 	.short	0x0030


	//----- nvinfo : EIATTR_SW_WAR
	.align		4
.L_31:
        /*00cc*/ 	.byte	0x04, 0x36
        /*00ce*/ 	.short	(.L_33 - .L_32)
.L_32:
        /*00d0*/ 	.word	0x00000008
.L_33:


//--------------------- .nv.callgraph             --------------------------
	.section	.nv.callgraph,"",@"SHT_CUDA_CALLGRAPH"
	.align	4
	.sectionentsize	8
	.align		4
        /*0000*/ 	.word	0x00000000
	.align		4
        /*0004*/ 	.word	0xffffffff
	.align		4
        /*0008*/ 	.word	0x00000000
	.align		4
        /*000c*/ 	.word	0xfffffffe
	.align		4
        /*0010*/ 	.word	0x00000000
	.align		4
        /*0014*/ 	.word	0xfffffffd
	.align		4
        /*0018*/ 	.word	0x00000000
	.align		4
        /*001c*/ 	.word	0xfffffffc


//--------------------- .text._Z20hotspot_cuda_kernellPfS_S_iiffff --------------------------
	.section	.text._Z20hotspot_cuda_kernellPfS_S_iiffff,"ax",@progbits
	.align	128
        .global         _Z20hotspot_cuda_kernellPfS_S_iiffff
        .type           _Z20hotspot_cuda_kernellPfS_S_iiffff,@function
        .size           _Z20hotspot_cuda_kernellPfS_S_iiffff,(.L_x_3 - _Z20hotspot_cuda_kernellPfS_S_iiffff)
        .other          _Z20hotspot_cuda_kernellPfS_S_iiffff,@"STO_CUDA_ENTRY STV_DEFAULT"
_Z20hotspot_cuda_kernellPfS_S_iiffff:
.text._Z20hotspot_cuda_kernellPfS_S_iiffff:
[----:B------:R-:W-:Y:S01]  /*0000*/  LDC R1, c[0x0][0x37c] ;  /* 0x0000df00ff017b82 */ /* 0x000fe20000000800 */
[----:B------:R-:W0:Y:S07]  /*0010*/  S2R R7, SR_TID.Y ;  /* 0x0000000000077919 */ /* 0x000e2e0000002200 */
[----:B------:R-:W1:Y:S01]  /*0020*/  LDC R6, c[0x0][0x364] ;  /* 0x0000d900ff067b82 */ /* 0x000e620000000800 */
[----:B------:R-:W2:Y:S01]  /*0030*/  LDCU.64 UR10, c[0x0][0x398] ;  /* 0x00007300ff0a77ac */ /* 0x000ea20008000a00 */
[----:B------:R-:W3:Y:S01]  /*0040*/  S2R R11, SR_TID.X ;  /* 0x00000000000b7919 */ /* 0x000ee20000002100 */
[----:B------:R-:W4:Y:S05]  /*0050*/  LDCU.64 UR8, c[0x0][0x358] ;  /* 0x00006b00ff0877ac */ /* 0x000f2a0008000a00 */
[----:B------:R-:W5:Y:S08]  /*0060*/  LDC R8, c[0x0][0x360] ;  /* 0x0000d800ff087b82 */ /* 0x000f700000000800 */
[----:B------:R-:W0:Y:S08]  /*0070*/  S2UR UR4, SR_CTAID.Y ;  /* 0x00000000000479c3 */ /* 0x000e300000002600 */
[----:B------:R-:W3:Y:S01]  /*0080*/  S2UR UR5, SR_CTAID.X ;  /* 0x00000000000579c3 */ /* 0x000ee20000002500 */
[----:B-1----:R-:W-:-:S02]  /*0090*/  IADD3 R0, PT, PT, R6, -0x2, RZ ;  /* 0xfffffffe06007810 */ /* 0x002fc40007ffe0ff */
[----:B-----5:R-:W-:-:S03]  /*00a0*/  IADD3 R5, PT, PT, R8, -0x2, RZ ;  /* 0xfffffffe08057810 */ /* 0x020fc60007ffe0ff */
[----:B0-----:R-:W-:-:S05]  /*00b0*/  IMAD R0, R0, UR4, R7 ;  /* 0x0000000400007c24 */ /* 0x001fca000f8e0207 */
[----:B--2---:R-:W-:Y:S01]  /*00c0*/  ISETP.GE.AND P0, PT, R0, UR11, PT ;  /* 0x0000000b00007c0c */ /* 0x004fe2000bf06270 */
[----:B---3--:R-:W-:-:S04]  /*00d0*/  IMAD R5, R5, UR5, R11 ;  /* 0x0000000505057c24 */ /* 0x008fc8000f8e020b */
[----:B------:R-:W-:Y:S01]  /*00e0*/  IMAD R9, R0, UR10, R5 ;  /* 0x0000000a00097c24 */ /* 0x000fe2000f8e0205 */
[----:B------:R-:W-:-:S13]  /*00f0*/  ISETP.GE.OR P0, PT, R5, UR10, P0 ;  /* 0x0000000a05007c0c */ /* 0x000fda0008706670 */
[----:B------:R-:W0:Y:S02]  /*0100*/  @!P0 LDC.64 R2, c[0x0][0x388] ;  /* 0x0000e200ff028b82 */ /* 0x000e240000000a00 */
[----:B0-----:R-:W-:-:S06]  /*0110*/  @!P0 IMAD.WIDE R2, R9, 0x4, R2 ;  /* 0x0000000409028825 */ /* 0x001fcc00078e0202 */
[----:B----4-:R-:W2:Y:S01]  /*0120*/  @!P0 LDG.E R3, desc[UR8][R2.64] ;  /* 0x0000000802038981 */ /* 0x010ea2000c1e1900 */
[----:B------:R-:W0:Y:S01]  /*0130*/  S2UR UR5, SR_CgaCtaId ;  /* 0x00000000000579c3 */ /* 0x000e220000008800 */
[----:B------:R-:W-:Y:S01]  /*0140*/  UIADD3 UR6, UPT, UPT, UR11, -0x1, URZ ;  /* 0xffffffff0b067890 */ /* 0x000fe2000fffe0ff */
[----:B------:R-:W-:Y:S01]  /*0150*/  BSSY.RECONVERGENT B0, `(.L_x_0) ;  /* 0x0000037000007945 */ /* 0x000fe20003800200 */
[----:B------:R-:W-:-:S04]  /*0160*/  UMOV UR4, 0x400 ;  /* 0x0000040000047882 */ /* 0x000fc80000000000 */
[----:B------:R-:W-:Y:S01]  /*0170*/  ISETP.GE.AND P1, PT, R0, UR6, PT ;  /* 0x0000000600007c0c */ /* 0x000fe2000bf26270 */
[----:B0-----:R-:W-:Y:S02]  /*0180*/  ULEA UR4, UR5, UR4, 0x18 ;  /* 0x0000000405047291 */ /* 0x001fe4000f8ec0ff */
[----:B------:R-:W-:-:S04]  /*0190*/  UIADD3 UR5, UPT, UPT, UR10, -0x1, URZ ;  /* 0xffffffff0a057890 */ /* 0x000fc8000fffe0ff */
[----:B------:R-:W-:Y:S02]  /*01a0*/  LEA R4, R7, UR4, 0x6 ;  /* 0x0000000407047c11 */ /* 0x000fe4000f8e30ff */
[----:B------:R-:W-:-:S03]  /*01b0*/  ISETP.GE.OR P1, PT, R5, UR5, P1 ;  /* 0x0000000505007c0c */ /* 0x000fc60008f26670 */
[----:B------:R-:W-:-:S05]  /*01c0*/  IMAD R4, R11, 0x4, R4 ;  /* 0x000000040b047824 */ /* 0x000fca00078e0204 */
[----:B--2---:R0:W-:Y:S01]  /*01d0*/  @!P0 STS [R4], R3 ;  /* 0x0000000304008388 */ /* 0x0041e20000000800 */
[----:B------:R-:W-:Y:S06]  /*01e0*/  BAR.SYNC.DEFER_BLOCKING 0x0 ;  /* 0x0000000000007b1d */ /* 0x000fec0000010000 */
[----:B------:R-:W-:Y:S05]  /*01f0*/  @P1 BRA `(.L_x_1) ;  /* 0x0000000000b01947 */ /* 0x000fea0003800000 */
[----:B------:R-:W-:Y:S01]  /*0200*/  ISETP.NE.AND P0, PT, R7, RZ, PT ;  /* 0x000000ff0700720c */ /* 0x000fe20003f05270 */
[----:B0-----:R-:W-:Y:S01]  /*0210*/  VIADD R3, R6, 0xffffffff ;  /* 0xffffffff06037836 */ /* 0x001fe20000000000 */
[----:B------:R-:W-:Y:S02]  /*0220*/  IADD3 R2, PT, PT, R8, -0x1, RZ ;  /* 0xffffffff08027810 */ /* 0x000fe40007ffe0ff */
[----:B------:R-:W-:-:S04]  /*0230*/  ISETP.EQ.OR P0, PT, R11, RZ, !P0 ;  /* 0x000000ff0b00720c */ /* 0x000fc80004702670 */
[----:B------:R-:W-:-:S04]  /*0240*/  ISETP.GE.U32.OR P0, PT, R11, R2, P0 ;  /* 0x000000020b00720c */ /* 0x000fc80000706470 */
[----:B------:R-:W-:-:S13]  /*0250*/  ISETP.GE.U32.OR P0, PT, R7, R3, P0 ;  /* 0x000000030700720c */ /* 0x000fda0000706470 */
[----:B------:R-:W-:Y:S05]  /*0260*/  @P0 BRA `(.L_x_1) ;  /* 0x0000000000940947 */ /* 0x000fea0003800000 */
[----:B------:R-:W0:Y:S01]  /*0270*/  LDC.64 R6, c[0x0][0x390] ;  /* 0x0000e400ff067b82 */ /* 0x000e220000000a00 */
[----:B------:R-:W-:Y:S01]  /*0280*/  UIADD3 UR4, UPT, UPT, UR10, -0x2, URZ ;  /* 0xfffffffe0a047890 */ /* 0x000fe2000fffe0ff */
[----:B------:R-:W-:Y:S01]  /*0290*/  IADD3 R8, PT, PT, R0, -0x1, RZ ;  /* 0xffffffff00087810 */ /* 0x000fe20007ffe0ff */
[----:B------:R-:W-:Y:S04]  /*02a0*/  LDS R10, [R4+0x4] ;  /* 0x00000400040a7984 */ /* 0x000fe80000000800 */
[----:B------:R-:W1:Y:S01]  /*02b0*/  LDS R13, [R4+-0x4] ;  /* 0xfffffc00040d7984 */ /* 0x000e620000000800 */
[----:B------:R-:W2:Y:S01]  /*02c0*/  LDC.64 R2, c[0x0][0x380] ;  /* 0x0000e000ff027b82 */ /* 0x000ea20000000a00 */
[----:B------:R-:W-:Y:S01]  /*02d0*/  IMAD R8, R8, UR4, R5 ;  /* 0x0000000408087c24 */ /* 0x000fe2000f8e0205 */
[----:B------:R-:W-:Y:S01]  /*02e0*/  UIADD3 UR5, UPT, UPT, UR11, -0x2, URZ ;  /* 0xfffffffe0b057890 */ /* 0x000fe2000fffe0ff */
[----:B------:R-:W3:Y:S02]  /*02f0*/  LDCU.128 UR12, c[0x0][0x3a0] ;  /* 0x00007400ff0c77ac */ /* 0x000ee40008000c00 */
[----:B------:R-:W-:-:S02]  /*0300*/  VIADD R11, R8, 0xffffffff ;  /* 0xffffffff080b7836 */ /* 0x000fc40000000000 */
[----:B------:R-:W-:Y:S02]  /*0310*/  LDS R8, [R4+0x40] ;  /* 0x0000400004087984 */ /* 0x000fe40000000800 */
[----:B0-----:R-:W-:Y:S02]  /*0320*/  IMAD.WIDE R6, R11, 0x4, R6 ;  /* 0x000000040b067825 */ /* 0x001fe400078e0206 */
[----:B------:R-:W0:Y:S04]  /*0330*/  LDS R11, [R4] ;  /* 0x00000000040b7984 */ /* 0x000e280000000800 */
[----:B------:R4:W3:Y:S01]  /*0340*/  LDG.E R6, desc[UR8][R6.64] ;  /* 0x0000000806067981 */ /* 0x0008e2000c1e1900 */
[----:B--2---:R-:W-:-:S03]  /*0350*/  IMAD.WIDE R2, R9, 0x4, R2 ;  /* 0x0000000409027825 */ /* 0x004fc600078e0202 */
[----:B------:R-:W2:Y:S04]  /*0360*/  LDS R9, [R4+-0x40] ;  /* 0xffffc00004097984 */ /* 0x000ea80000000800 */
[----:B------:R-:W5:Y:S01]  /*0370*/  LDG.E R15, desc[UR8][R2.64] ;  /* 0x00000008020f7981 */ /* 0x000f62000c1e1900 */
[C---:B------:R-:W-:Y:S02]  /*0380*/  ISETP.GE.AND P0, PT, R0.reuse, UR5, PT ;  /* 0x0000000500007c0c */ /* 0x040fe4000bf06270 */
[C---:B------:R-:W-:Y:S02]  /*0390*/  ISETP.GE.AND P1, PT, R5.reuse, UR4, PT ;  /* 0x0000000405007c0c */ /* 0x040fe4000bf26270 */
[----:B------:R-:W-:Y:S02]  /*03a0*/  ISETP.GT.AND P0, PT, R0, 0x1, !P0 ;  /* 0x000000010000780c */ /* 0x000fe40004704270 */
[----:B------:R-:W-:-:S02]  /*03b0*/  ISETP.GT.AND P1, PT, R5, 0x1, !P1 ;  /* 0x000000010500780c */ /* 0x000fc40004f24270 */
[----:B------:R-:W-:Y:S01]  /*03c0*/  SEL R0, RZ, 0x1, !P0 ;  /* 0x00000001ff007807 */ /* 0x000fe20004000000 */
[----:B-1----:R-:W-:Y:S01]  /*03d0*/  FADD R10, R10, R13 ;  /* 0x0000000d0a0a7221 */ /* 0x002fe20000000000 */
[----:B------:R-:W-:Y:S02]  /*03e0*/  SEL R5, RZ, 0x1, !P1 ;  /* 0x00000001ff057807 */ /* 0x000fe40004800000 */
[----:B------:R-:W-:Y:S02]  /*03f0*/  I2FP.F32.U32 R0, R0 ;  /* 0x0000000000007245 */ /* 0x000fe40000201000 */
[----:B----4-:R-:W-:Y:S01]  /*0400*/  I2FP.F32.U32 R7, R5 ;  /* 0x0000000500077245 */ /* 0x010fe20000201000 */
[----:B0-----:R-:W-:-:S04]  /*0410*/  FADD R10, -R11, R10 ;  /* 0x0000000a0b0a7221 */ /* 0x001fc80000000100 */
[----:B------:R-:W-:Y:S01]  /*0420*/  FFMA R10, -R11, R7, R10 ;  /* 0x000000070b0a7223 */ /* 0x000fe2000000010a */
[----:B--2---:R-:W-:-:S04]  /*0430*/  FADD R8, R8, R9 ;  /* 0x0000000908087221 */ /* 0x004fc80000000000 */
[----:B------:R-:W-:-:S04]  /*0440*/  FADD R8, R8, -R11 ;  /* 0x8000000b08087221 */ /* 0x000fc80000000000 */
[C---:B------:R-:W-:Y:S01]  /*0450*/  FFMA R5, -R11.reuse, R0, R8 ;  /* 0x000000000b057223 */ /* 0x040fe20000000108 */
[----:B------:R-:W-:-:S03]  /*0460*/  FADD R0, -R11, 80 ;  /* 0x42a000000b007421 */ /* 0x000fc60000000100 */
[----:B---3--:R-:W-:-:S04]  /*0470*/  FFMA R5, R5, UR14, R6 ;  /* 0x0000000e05057c23 */ /* 0x008fc80008000006 */
[----:B------:R-:W-:-:S04]  /*0480*/  FFMA R5, R10, UR13, R5 ;  /* 0x0000000d0a057c23 */ /* 0x000fc80008000005 */
[----:B------:R-:W-:-:S04]  /*0490*/  FFMA R0, R0, UR15, R5 ;  /* 0x0000000f00007c23 */ /* 0x000fc80008000005 */
[----:B-----5:R-:W-:-:S05]  /*04a0*/  FFMA R15, R0, UR12, R15 ;  /* 0x0000000c000f7c23 */ /* 0x020fca000800000f */
[----:B------:R1:W-:Y:S02]  /*04b0*/  STG.E desc[UR8][R2.64], R15 ;  /* 0x0000000f02007986 */ /* 0x0003e4000c101908 */
.L_x_1:
[----:B------:R-:W-:Y:S05]  /*04c0*/  BSYNC.RECONVERGENT B0 ;  /* 0x0000000000007941 */ /* 0x000fea0003800200 */
.L_x_0:
[----:B------:R-:W-:Y:S06]  /*04d0*/  BAR.SYNC.DEFER_BLOCKING 0x0 ;  /* 0x0000000000007b1d */ /* 0x000fec0000010000 */
[----:B------:R-:W-:Y:S05]  /*04e0*/  EXIT ;  /* 0x000000000000794d */ /* 0x000fea0003800000 */
.L_x_2:
[----:B------:R-:W-:-:S00]  /*04f0*/  BRA `(.L_x_2) ;  /* 0xfffffffc00fc7947 */ /* 0x000fc0000383ffff */
[----:B------:R-:W-:-:S00]  /*0500*/  NOP ;  /* 0x0000000000007918 */ /* 0x000fc00000000000 */
[----:B------:R-:W-:-:S00]  /*0510*/  NOP ;  /* 0x0000000000007918 */ /* 0x000fc00000000000 */
[----:B------:R-:W-:-:S00]  /*0520*/  NOP ;  /* 0x0000000000007918 */ /* 0x000fc00000000000 */
[----:B------:R-:W-:-:S00]  /*0530*/  NOP ;  /* 0x0000000000007918 */ /* 0x000fc00000000000 */
[----:B------:R-:W-:-:S00]  /*0540*/  NOP ;  /* 0x0000000000007918 */ /* 0x000fc00000000000 */
[----:B------:R-:W-:-:S00]  /*0550*/  NOP ;  /* 0x0000000000007918 */ /* 0x000fc00000000000 */
[----:B------:R-:W-:-:S00]  /*0560*/  NOP ;  /* 0x0000000000007918 */ /* 0x000fc00000000000 */
[----:B------:R-:W-:-:S00]  /*0570*/  NOP ;  /* 0x0000000000007918 */ /* 0x000fc00000000000 */
.L_x_3:


//--------------------- .nv.shared._Z20hotspot_cuda_kernellPfS_S_iiffff --------------------------
	.section	.nv.shared._Z20hotspot_cuda_kernellPfS_S_iiffff,"aw",@nobits
	.sectionflags	@""
	.align	4
.nv.shared._Z20hotspot_cuda_kernellPfS_S_iiffff:
	.zero		2048


//--------------------- .nv.shared.reserved.0     --------------------------
	.section	.nv.shared.reserved.0,"aw",@nobits
	.weak		__nv_reservedSMEM_offset_0_alias
	.size		__nv_reservedSMEM_offset_0_alias, 0, 64
	.other		__nv_reservedSMEM_offset_0_alias,@"STO_CUDA_RESERVED_SHARED STV_DEFAULT"
__nv_reservedSMEM_offset_0_alias:
	.zero		0
	.zero		64


//--------------------- .nv.constant0._Z20hotspot_cuda_kernellPfS_S_iiffff --------------------------
	.section	.nv.constant0._Z20hotspot_cuda_kernellPfS_S_iiffff,"a",@progbits
	.sectionflags	@""
	.align	4
.nv.constant0._Z20hotspot_cuda_kernellPfS_S_iiffff:
	.zero		944


//--------------------- SYMBOLS --------------------------

	.type		.nv.reservedSmem.offset0,@object
	.size		.nv.reservedSmem.offset0,0x4
	.type		.nv.reservedSmem.cap,@object
	.size		.nv.reservedSmem.cap,0x4
